//
// Generated by NVIDIA NVVM Compiler
//
// Compiler Build ID: CL-36424714
// Cuda compilation tools, release 13.0, V13.0.88
// Based on NVVM 20.0.0
//

.version 9.0
.target sm_100
.address_size 64

	// .globl	_Z26CalculatePointsIntheCirclePii
.global .align 4 .b8 precalc_xorwow_matrix[102400];
.global .align 4 .b8 precalc_xorwow_offset_matrix[102400];
.global .align 4 .b8 mrg32k3aM1[2304];
.global .align 4 .b8 mrg32k3aM2[2304];
.global .align 4 .b8 mrg32k3aM1SubSeq[2016];
.global .align 4 .b8 mrg32k3aM2SubSeq[2016];
.global .align 4 .b8 mrg32k3aM1Seq[2304];
.global .align 4 .b8 mrg32k3aM2Seq[2304];
.const .align 8 .b8 __cr_lgamma_table[72];

.visible .entry _Z26CalculatePointsIntheCirclePii(
	.param .u64 .ptr .align 1 _Z26CalculatePointsIntheCirclePii_param_0,
	.param .u32 _Z26CalculatePointsIntheCirclePii_param_1
)
{
	.reg .pred 	%p<2>;
	.reg .b32 	%r<41>;
	.reg .b32 	%f<7>;
	.reg .b64 	%rd<3>;

	ld.param.u64 	%rd1, [_Z26CalculatePointsIntheCirclePii_param_0];
	ld.param.u32 	%r1, [_Z26CalculatePointsIntheCirclePii_param_1];
	mov.u32 	%r2, %tid.x;
	mov.u32 	%r3, %ntid.x;
	mov.u32 	%r4, %ctaid.x;
	mad.lo.s32 	%r5, %r3, %r4, %r2;
	mov.u32 	%r6, %tid.y;
	mov.u32 	%r7, %ntid.y;
	mov.u32 	%r8, %ctaid.y;
	mad.lo.s32 	%r9, %r7, %r8, %r6;
	mul.hi.s32 	%r10, %r1, 274877907;
	shr.u32 	%r11, %r10, 31;
	shr.s32 	%r12, %r10, 6;
	add.s32 	%r13, %r12, %r11;
	mul.lo.s32 	%r14, %r13, 1000;
	sub.s32 	%r15, %r1, %r14;
	mad.lo.s32 	%r16, %r15, %r9, %r5;
	xor.b32  	%r17, %r16, -1429050551;
	mul.lo.s32 	%r18, %r17, 1099087573;
	add.s32 	%r19, %r18, 123456789;
	xor.b32  	%r20, %r18, 362436069;
	add.s32 	%r21, %r18, 5783321;
	shr.u32 	%r22, %r19, 2;
	xor.b32  	%r23, %r22, %r19;
	shl.b32 	%r24, %r21, 4;
	shl.b32 	%r25, %r23, 1;
	xor.b32  	%r26, %r24, %r25;
	xor.b32  	%r27, %r26, %r21;
	xor.b32  	%r28, %r27, %r23;
	add.s32 	%r29, %r18, %r28;
	add.s32 	%r30, %r29, -637770787;
	cvt.rn.f32.u32 	%f1, %r30;
	fma.rn.f32 	%f2, %f1, 0f2F800000, 0f2F000000;
	shr.u32 	%r31, %r20, 2;
	xor.b32  	%r32, %r31, %r20;
	shl.b32 	%r33, %r28, 4;
	shl.b32 	%r34, %r32, 1;
	xor.b32  	%r35, %r34, %r33;
	xor.b32  	%r36, %r35, %r32;
	xor.b32  	%r37, %r36, %r28;
	add.s32 	%r38, %r18, %r37;
	add.s32 	%r39, %r38, -637408350;
	cvt.rn.f32.u32 	%f3, %r39;
	fma.rn.f32 	%f4, %f3, 0f2F800000, 0f2F000000;
	mul.f32 	%f5, %f4, %f4;
	fma.rn.f32 	%f6, %f2, %f2, %f5;
	setp.gtu.f32 	%p1, %f6, 0f3F800000;
	@%p1 bra 	$L__BB0_2;
	cvta.to.global.u64 	%rd2, %rd1;
	atom.global.add.u32 	%r40, [%rd2], 1;
$L__BB0_2:
	ret;

}


// ===== COMPILED SASS (sm_100) =====

	.target	sm_100

	.elftype	@"ET_EXEC"


//--------------------- .note.nv.tkinfo           --------------------------
	.section	.note.nv.tkinfo,"",@"SHT_NOTE"
	.sectionflags	@"SHF_NOTE_NV_TKINFO"
	.tkinfo
        /*0018*/ 	.word	0x00000002
        /*0030*/ 	.string	""
        /*0030*/ 	.string	"ptxas"
        /*0030*/ 	.string	"Cuda compilation tools, release 13.0, V13.0.88"
        /*0030*/ 	.string	"Build cuda_13.0.r13.0/compiler.36424714_0"
        /*0030*/ 	.string	"-arch sm_100 -m 64 "



//--------------------- .note.nv.cuinfo           --------------------------
	.section	.note.nv.cuinfo,"",@"SHT_NOTE"
	.sectionflags	@"SHF_NOTE_NV_CUINFO"
        /*0018*/ 	.short	0x0002
        /*001a*/ 	.short	0x0064
        /*001c*/ 	.short	0x0082
	.zero		2


//--------------------- .nv.info                  --------------------------
	.section	.nv.info,"",@"SHT_CUDA_INFO"
	.align	4


	//----- nvinfo : EIATTR_REGCOUNT
	.align		4
        /*0000*/ 	.byte	0x04, 0x2f
        /*0002*/ 	.short	(.L_10 - .L_9)
	.align		4
.L_9:
        /*0004*/ 	.word	index@(_Z26CalculatePointsIntheCirclePii)
        /*0008*/ 	.word	0x0000000a


	//----- nvinfo : EIATTR_FRAME_SIZE
	.align		4
.L_10:
        /*000c*/ 	.byte	0x04, 0x11
        /*000e*/ 	.short	(.L_12 - .L_11)
	.align		4
.L_11:
        /*0010*/ 	.word	index@(_Z26CalculatePointsIntheCirclePii)
        /*0014*/ 	.word	0x00000000


	//----- nvinfo : EIATTR_MIN_STACK_SIZE
	.align		4
.L_12:
        /*0018*/ 	.byte	0x04, 0x12
        /*001a*/ 	.short	(.L_14 - .L_13)
	.align		4
.L_13:
        /*001c*/ 	.word	index@(_Z26CalculatePointsIntheCirclePii)
        /*0020*/ 	.word	0x00000000
.L_14:


//--------------------- .nv.compat                --------------------------
	.section	.nv.compat,"",@"SHT_CUDA_COMPAT_INFO"
	.align	4
        /*0000*/ 	.byte	0x02, 0x09, 0x00, 0x00, 0x02, 0x02, 0x01, 0x00, 0x02, 0x05, 0x05, 0x00, 0x03, 0x07, 0x01, 0x01
        /*0010*/ 	.byte	0x02, 0x03, 0x00, 0x00, 0x02, 0x06, 0x01, 0x00, 0x04, 0x0b, 0x08, 0x00, 0x01, 0x00, 0x00, 0x00
        /*0020*/ 	.byte	0x00, 0x00, 0x00, 0x00


//--------------------- .nv.info._Z26CalculatePointsIntheCirclePii --------------------------
	.section	.nv.info._Z26CalculatePointsIntheCirclePii,"",@"SHT_CUDA_INFO"
	.sectionflags	@""
	.align	4


	//----- nvinfo : EIATTR_CUDA_API_VERSION
	.align		4
        /*0000*/ 	.byte	0x04, 0x37
        /*0002*/ 	.short	(.L_16 - .L_15)
.L_15:
        /*0004*/ 	.word	0x00000082


	//----- nvinfo : EIATTR_KPARAM_INFO
	.align		4
.L_16:
        /*0008*/ 	.byte	0x04, 0x17
        /*000a*/ 	.short	(.L_18 - .L_17)
.L_17:
        /*000c*/ 	.word	0x00000000
        /*0010*/ 	.short	0x0001
        /*0012*/ 	.short	0x0008
        /*0014*/ 	.byte	0x00, 0xf0, 0x11, 0x00


	//----- nvinfo : EIATTR_KPARAM_INFO
	.align		4
.L_18:
        /*0018*/ 	.byte	0x04, 0x17
        /*001a*/ 	.short	(.L_20 - .L_19)
.L_19:
        /*001c*/ 	.word	0x00000000
        /*0020*/ 	.short	0x0000
        /*0022*/ 	.short	0x0000
        /*0024*/ 	.byte	0x00, 0xf5, 0x21, 0x00


	//----- nvinfo : EIATTR_SPARSE_MMA_MASK
	.align		4
.L_20:
        /*0028*/ 	.byte	0x03, 0x50
        /*002a*/ 	.short	0x0000


	//----- nvinfo : EIATTR_MAXREG_COUNT
	.align		4
        /*002c*/ 	.byte	0x03, 0x1b
        /*002e*/ 	.short	0x00ff


	//----- nvinfo : EIATTR_MERCURY_ISA_VERSION
	.align		4
        /*0030*/ 	.byte	0x03, 0x5f
        /*0032*/ 	.short	0x0101


	//----- nvinfo : EIATTR_INT_WARP_WIDE_INSTR_OFFSETS
	.align		4
        /*0034*/ 	.byte	0x04, 0x31
        /*0036*/ 	.short	(.L_22 - .L_21)


	//   ....[0]....
.L_21:
        /*0038*/ 	.word	0x000002d0


	//----- nvinfo : EIATTR_VRC_CTA_INIT_COUNT
	.align		4
.L_22:
        /*003c*/ 	.byte	0x02, 0x4a
	.zero		1
	.zero		1


	//----- nvinfo : EIATTR_EXIT_INSTR_OFFSETS
	.align		4
        /*0040*/ 	.byte	0x04, 0x1c
        /*0042*/ 	.short	(.L_24 - .L_23)


	//   ....[0]....
.L_23:
        /*0044*/ 	.word	0x000002a0


	//   ....[1]....
        /*0048*/ 	.word	0x00000330


	//----- nvinfo : EIATTR_CBANK_PARAM_SIZE
	.align		4
.L_24:
        /*004c*/ 	.byte	0x03, 0x19
        /*004e*/ 	.short	0x000c


	//----- nvinfo : EIATTR_PARAM_CBANK
	.align		4
        /*0050*/ 	.byte	0x04, 0x0a
        /*0052*/ 	.short	(.L_26 - .L_25)
	.align		4
.L_25:
        /*0054*/ 	.word	index@(.nv.constant0._Z26CalculatePointsIntheCirclePii)
        /*0058*/ 	.short	0x0380
        /*005a*/ 	.short	0x000c


	//----- nvinfo : EIATTR_SW_WAR
	.align		4
.L_26:
        /*005c*/ 	.byte	0x04, 0x36
        /*005e*/ 	.short	(.L_28 - .L_27)
.L_27:
        /*0060*/ 	.word	0x00000008
.L_28:


//--------------------- .nv.callgraph             --------------------------
	.section	.nv.callgraph,"",@"SHT_CUDA_CALLGRAPH"
	.align	4
	.sectionentsize	8
	.align		4
        /*0000*/ 	.word	0x00000000
	.align		4
        /*0004*/ 	.word	0xffffffff
	.align		4
        /*0008*/ 	.word	0x00000000
	.align		4
        /*000c*/ 	.word	0xfffffffe
	.align		4
        /*0010*/ 	.word	0x00000000
	.align		4
        /*0014*/ 	.word	0xfffffffd
	.align		4
        /*0018*/ 	.word	0x00000000
	.align		4
        /*001c*/ 	.word	0xfffffffc


//--------------------- .nv.constant4             --------------------------
	.section	.nv.constant4,"a",@progbits
	.align	8
	.align		8
.nv.constant4:
        /*0000*/ 	.dword	precalc_xorwow_matrix
	.align		8
        /*0008*/ 	.dword	precalc_xorwow_offset_matrix
	.align		8
        /*0010*/ 	.dword	mrg32k3aM1
	.align		8
        /*0018*/ 	.dword	mrg32k3aM2
	.align		8
        /*0020*/ 	.dword	mrg32k3aM1SubSeq
	.align		8
        /*0028*/ 	.dword	mrg32k3aM2SubSeq
	.align		8
        /*0030*/ 	.dword	mrg32k3aM1Seq
	.align		8
        /*0038*/ 	.dword	mrg32k3aM2Seq


//--------------------- .nv.constant3             --------------------------
	.section	.nv.constant3,"a",@progbits
	.align	8
.nv.constant3:
	.type		__cr_lgamma_table,@object
	.size		__cr_lgamma_table,(.L_8 - __cr_lgamma_table)
__cr_lgamma_table:
        /*0000*/ 	.byte	0x00, 0x00, 0x00, 0x00, 0x00, 0x00, 0x00, 0x00, 0x00, 0x00, 0x00, 0x00, 0x00, 0x00, 0x00, 0x00
        /*0010*/ 	.byte	0xef, 0x39, 0xfa, 0xfe, 0x42, 0x2e, 0xe6, 0x3f, 0x02, 0x20, 0x2a, 0xfa, 0x0b, 0xab, 0xfc, 0x3f
        /*0020*/ 	.byte	0xf9, 0x2c, 0x92, 0x7c, 0xa7, 0x6c, 0x09, 0x40, 0xc9, 0x79, 0x44, 0x3c, 0x64, 0x26, 0x13, 0x40
        /*0030*/ 	.byte	0xca, 0x01, 0xcf, 0x3a, 0x27, 0x51, 0x1a, 0x40, 0x30, 0xcc, 0x2d, 0xf3, 0xe1, 0x0c, 0x21, 0x40
        /*0040*/ 	.byte	0x0d, 0xb7, 0xfc, 0x82, 0x8e, 0x35, 0x25, 0x40
.L_8:


//--------------------- .text._Z26CalculatePointsIntheCirclePii --------------------------
	.section	.text._Z26CalculatePointsIntheCirclePii,"ax",@progbits
	.align	128
        .global         _Z26CalculatePointsIntheCirclePii
        .type           _Z26CalculatePointsIntheCirclePii,@function
        .size           _Z26CalculatePointsIntheCirclePii,(.L_x_1 - _Z26CalculatePointsIntheCirclePii)
        .other          _Z26CalculatePointsIntheCirclePii,@"STO_CUDA_ENTRY STV_DEFAULT"
_Z26CalculatePointsIntheCirclePii:
.text._Z26CalculatePointsIntheCirclePii:
[----:B------:R-:W-:Y:S01]  /*0000*/  LDC R1, c[0x0][0x37c] ;  /* 0x0000df00ff017b82 */ /* 0x000fe20000000800 */
[----:B------:R-:W0:Y:S01]  /*0010*/  S2R R0, SR_TID.X ;  /* 0x0000000000007919 */ /* 0x000e220000002100 */
[----:B------:R-:W1:Y:S01]  /*0020*/  LDCU UR6, c[0x0][0x388] ;  /* 0x00007100ff0677ac */ /* 0x000e620008000800 */
[----:B------:R-:W0:Y:S01]  /*0030*/  S2R R3, SR_CTAID.X ;  /* 0x0000000000037919 */ /* 0x000e220000002500 */
[----:B------:R-:W0:Y:S01]  /*0040*/  LDCU UR7, c[0x0][0x360] ;  /* 0x00006c00ff0777ac */ /* 0x000e220008000800 */
[----:B------:R-:W2:Y:S01]  /*0050*/  S2R R2, SR_TID.Y ;  /* 0x0000000000027919 */ /* 0x000ea20000002200 */
[----:B------:R-:W2:Y:S01]  /*0060*/  LDCU UR8, c[0x0][0x364] ;  /* 0x00006c80ff0877ac */ /* 0x000ea20008000800 */
[----:B------:R-:W2:Y:S01]  /*0070*/  S2R R5, SR_CTAID.Y ;  /* 0x0000000000057919 */ /* 0x000ea20000002600 */
[----:B-1----:R-:W-:-:S04]  /*0080*/  UIMAD.WIDE UR4, UR6, 0x10624dd3, URZ ;  /* 0x10624dd3060478a5 */ /* 0x002fc8000f8e02ff */
[----:B------:R-:W-:-:S04]  /*0090*/  USHF.R.U32.HI UR4, URZ, 0x1f, UR5 ;  /* 0x0000001fff047899 */ /* 0x000fc80008011605 */
[----:B------:R-:W-:-:S04]  /*00a0*/  ULEA.HI.SX32 UR4, UR5, UR4, 0x1a ;  /* 0x0000000405047291 */ /* 0x000fc8000f8fd2ff */
[----:B------:R-:W-:Y:S01]  /*00b0*/  UIMAD UR4, UR4, -0x3e8, UR6 ;  /* 0xfffffc18040478a4 */ /* 0x000fe2000f8e0206 */
[----:B0-----:R-:W-:Y:S02]  /*00c0*/  IMAD R0, R3, UR7, R0 ;  /* 0x0000000703007c24 */ /* 0x001fe4000f8e0200 */
[----:B--2---:R-:W-:-:S04]  /*00d0*/  IMAD R3, R5, UR8, R2 ;  /* 0x0000000805037c24 */ /* 0x004fc8000f8e0202 */
[----:B------:R-:W-:-:S05]  /*00e0*/  IMAD R0, R3, UR4, R0 ;  /* 0x0000000403007c24 */ /* 0x000fca000f8e0200 */
[----:B------:R-:W-:-:S05]  /*00f0*/  LOP3.LUT R0, R0, 0xaad26b49, RZ, 0x3c, !PT ;  /* 0xaad26b4900007812 */ /* 0x000fca00078e3cff */
[----:B------:R-:W-:-:S04]  /*0100*/  IMAD R0, R0, 0x4182bed5, RZ ;  /* 0x4182bed500007824 */ /* 0x000fc800078e02ff */
[C---:B------:R-:W-:Y:S02]  /*0110*/  VIADD R2, R0.reuse, 0x75bcd15 ;  /* 0x075bcd1500027836 */ /* 0x040fe40000000000 */
[----:B------:R-:W-:-:S03]  /*0120*/  VIADD R3, R0, 0x583f19 ;  /* 0x00583f1900037836 */ /* 0x000fc60000000000 */
[----:B------:R-:W-:Y:S01]  /*0130*/  SHF.R.U32.HI R5, RZ, 0x2, R2 ;  /* 0x00000002ff057819 */ /* 0x000fe20000011602 */
[----:B------:R-:W-:-:S03]  /*0140*/  IMAD.SHL.U32 R4, R3, 0x10, RZ ;  /* 0x0000001003047824 */ /* 0x000fc600078e00ff */
[----:B------:R-:W-:Y:S02]  /*0150*/  LOP3.LUT R5, R5, R2, RZ, 0x3c, !PT ;  /* 0x0000000205057212 */ /* 0x000fe400078e3cff */
[----:B------:R-:W-:-:S03]  /*0160*/  LOP3.LUT R2, R0, 0x159a55e5, RZ, 0x3c, !PT ;  /* 0x159a55e500027812 */ /* 0x000fc600078e3cff */
[----:B------:R-:W-:Y:S01]  /*0170*/  IMAD.SHL.U32 R6, R5, 0x2, RZ ;  /* 0x0000000205067824 */ /* 0x000fe200078e00ff */
[----:B------:R-:W-:-:S04]  /*0180*/  SHF.R.U32.HI R7, RZ, 0x2, R2 ;  /* 0x00000002ff077819 */ /* 0x000fc80000011602 */
[----:B------:R-:W-:Y:S02]  /*0190*/  LOP3.LUT R4, R3, R4, R6, 0x96, !PT ;  /* 0x0000000403047212 */ /* 0x000fe400078e9606 */
[----:B------:R-:W-:Y:S02]  /*01a0*/  LOP3.LUT R7, R7, 0x159a55e5, R0, 0x96, !PT ;  /* 0x159a55e507077812 */ /* 0x000fe400078e9600 */
[----:B------:R-:W-:-:S03]  /*01b0*/  LOP3.LUT R5, R4, R5, RZ, 0x3c, !PT ;  /* 0x0000000504057212 */ /* 0x000fc600078e3cff */
[----:B------:R-:W-:Y:S02]  /*01c0*/  IMAD.SHL.U32 R3, R7, 0x2, RZ ;  /* 0x0000000207037824 */ /* 0x000fe400078e00ff */
[----:B------:R-:W-:-:S05]  /*01d0*/  IMAD.SHL.U32 R2, R5, 0x10, RZ ;  /* 0x0000001005027824 */ /* 0x000fca00078e00ff */
[----:B------:R-:W-:-:S04]  /*01e0*/  LOP3.LUT R2, R7, R3, R2, 0x96, !PT ;  /* 0x0000000307027212 */ /* 0x000fc800078e9602 */
[----:B------:R-:W-:Y:S01]  /*01f0*/  LOP3.LUT R3, R2, R5, RZ, 0x3c, !PT ;  /* 0x0000000502037212 */ /* 0x000fe200078e3cff */
[----:B------:R-:W-:-:S03]  /*0200*/  IMAD.MOV.U32 R2, RZ, RZ, 0x2f800000 ;  /* 0x2f800000ff027424 */ /* 0x000fc600078e00ff */
[C---:B------:R-:W-:Y:S02]  /*0210*/  IADD3 R3, PT, PT, R0.reuse, -0x25fe145e, R3 ;  /* 0xda01eba200037810 */ /* 0x040fe40007ffe003 */
[----:B------:R-:W-:Y:S02]  /*0220*/  IADD3 R0, PT, PT, R0, -0x26039c23, R5 ;  /* 0xd9fc63dd00007810 */ /* 0x000fe40007ffe005 */
[----:B------:R-:W-:Y:S02]  /*0230*/  I2FP.F32.U32 R3, R3 ;  /* 0x0000000300037245 */ /* 0x000fe40000201000 */
[----:B------:R-:W-:-:S03]  /*0240*/  I2FP.F32.U32 R0, R0 ;  /* 0x0000000000007245 */ /* 0x000fc60000201000 */
[-C--:B------:R-:W-:Y:S02]  /*0250*/  FFMA R3, R3, R2.reuse, 1.1641532182693481445e-10 ;  /* 0x2f00000003037423 */ /* 0x080fe40000000002 */
[----:B------:R-:W-:Y:S02]  /*0260*/  FFMA R0, R0, R2, 1.1641532182693481445e-10 ;  /* 0x2f00000000007423 */ /* 0x000fe40000000002 */
[----:B------:R-:W-:-:S04]  /*0270*/  FMUL R3, R3, R3 ;  /* 0x0000000303037220 */ /* 0x000fc80000400000 */
[----:B------:R-:W-:-:S05]  /*0280*/  FFMA R3, R0, R0, R3 ;  /* 0x0000000000037223 */ /* 0x000fca0000000003 */
[----:B------:R-:W-:-:S13]  /*0290*/  FSETP.GTU.AND P0, PT, R3, 1, PT ;  /* 0x3f8000000300780b */ /* 0x000fda0003f0c000 */
[----:B------:R-:W-:Y:S05]  /*02a0*/  @P0 EXIT ;  /* 0x000000000000094d */ /* 0x000fea0003800000 */
[----:B------:R-:W0:Y:S01]  /*02b0*/  S2R R0, SR_LANEID ;  /* 0x0000000000007919 */ /* 0x000e220000000000 */
[----:B------:R-:W1:Y:S01]  /*02c0*/  LDC.64 R2, c[0x0][0x380] ;  /* 0x0000e000ff027b82 */ /* 0x000e620000000a00 */
[----:B------:R-:W-:Y:S01]  /*02d0*/  VOTEU.ANY UR6, UPT, PT ;  /* 0x0000000000067886 */ /* 0x000fe200038e0100 */
[----:B------:R-:W1:Y:S01]  /*02e0*/  LDCU.64 UR4, c[0x0][0x358] ;  /* 0x00006b00ff0477ac */ /* 0x000e620008000a00 */
[----:B------:R-:W1:Y:S01]  /*02f0*/  POPC R5, UR6 ;  /* 0x0000000600057d09 */ /* 0x000e620008000000 */
[----:B------:R-:W-:-:S06]  /*0300*/  UFLO.U32 UR7, UR6 ;  /* 0x00000006000772bd */ /* 0x000fcc00080e0000 */
[----:B0-----:R-:W-:-:S13]  /*0310*/  ISETP.EQ.U32.AND P0, PT, R0, UR7, PT ;  /* 0x0000000700007c0c */ /* 0x001fda000bf02070 */
[----:B-1----:R-:W-:Y:S01]  /*0320*/  @P0 REDG.E.ADD.STRONG.GPU desc[UR4][R2.64], R5 ;  /* 0x000000050200098e */ /* 0x002fe2000c12e104 */
[----:B------:R-:W-:Y:S05]  /*0330*/  EXIT ;  /* 0x000000000000794d */ /* 0x000fea0003800000 */
.L_x_0:
[----:B------:R-:W-:-:S00]  /*0340*/  BRA `(.L_x_0) ;  /* 0xfffffffc00fc7947 */ /* 0x000fc0000383ffff */
[----:B------:R-:W-:-:S00]  /*0350*/  NOP ;  /* 0x0000000000007918 */ /* 0x000fc00000000000 */
        /* <DEDUP_REMOVED lines=10> */
.L_x_1:


//--------------------- .nv.global.init           --------------------------
	.section	.nv.global.init,"aw",@progbits
	.align	4
.nv.global.init:
	.type		mrg32k3aM1SubSeq,@object
	.size		mrg32k3aM1SubSeq,(mrg32k3aM2SubSeq - mrg32k3aM1SubSeq)
mrg32k3aM1SubSeq:
        /*0000*/ 	.byte	0x0b, 0xcc, 0xee, 0x04, 0x73, 0x29, 0x8b, 0x6f, 0xf6, 0x53, 0x03, 0xf6, 0x23, 0xf6, 0xea, 0xda
        /* <DEDUP_REMOVED lines=125> */
	.type		mrg32k3aM2SubSeq,@object
	.size		mrg32k3aM2SubSeq,(mrg32k3aM1 - mrg32k3aM2SubSeq)
mrg32k3aM2SubSeq:
        /* <DEDUP_REMOVED lines=126> */
	.type		mrg32k3aM1,@object
	.size		mrg32k3aM1,(mrg32k3aM1Seq - mrg32k3aM1)
mrg32k3aM1:
        /* <DEDUP_REMOVED lines=144> */
	.type		mrg32k3aM1Seq,@object
	.size		mrg32k3aM1Seq,(mrg32k3aM2 - mrg32k3aM1Seq)
mrg32k3aM1Seq:
        /* <DEDUP_REMOVED lines=144> */
	.type		mrg32k3aM2,@object
	.size		mrg32k3aM2,(mrg32k3aM2Seq - mrg32k3aM2)
mrg32k3aM2:
        /* <DEDUP_REMOVED lines=144> */
	.type		mrg32k3aM2Seq,@object
	.size		mrg32k3aM2Seq,(precalc_xorwow_matrix - mrg32k3aM2Seq)
mrg32k3aM2Seq:
        /* <DEDUP_REMOVED lines=144> */
	.type		precalc_xorwow_matrix,@object
	.size		precalc_xorwow_matrix,(precalc_xorwow_offset_matrix - precalc_xorwow_matrix)
precalc_xorwow_matrix:
        /* <DEDUP_REMOVED lines=6400> */
	.type		precalc_xorwow_offset_matrix,@object
	.size		precalc_xorwow_offset_matrix,(.L_1 - precalc_xorwow_offset_matrix)
precalc_xorwow_offset_matrix:
        /* <DEDUP_REMOVED lines=6400> */
.L_1:


//--------------------- .nv.shared.reserved.0     --------------------------
	.section	.nv.shared.reserved.0,"aw",@nobits
	.weak		__nv_reservedSMEM_offset_0_alias
	.size		__nv_reservedSMEM_offset_0_alias, 0, 64
	.other		__nv_reservedSMEM_offset_0_alias,@"STO_CUDA_RESERVED_SHARED STV_DEFAULT"
__nv_reservedSMEM_offset_0_alias:
	.zero		0
	.zero		64


//--------------------- .nv.constant0._Z26CalculatePointsIntheCirclePii --------------------------
	.section	.nv.constant0._Z26CalculatePointsIntheCirclePii,"a",@progbits
	.sectionflags	@""
	.align	4
.nv.constant0._Z26CalculatePointsIntheCirclePii:
	.zero		908


//--------------------- SYMBOLS --------------------------

	.type		.nv.reservedSmem.offset0,@object
	.size		.nv.reservedSmem.offset0,0x4
